//
// Generated by NVIDIA NVVM Compiler
//
// Compiler Build ID: CL-36424714
// Cuda compilation tools, release 13.0, V13.0.88
// Based on NVVM 20.0.0
//

.version 9.0
.target sm_100
.address_size 64

	// .globl	_Z13firstParallelv
.extern .func  (.param .b32 func_retval0) vprintf
(
	.param .b64 vprintf_param_0,
	.param .b64 vprintf_param_1
)
;
.global .align 1 .b8 $str[9] = {115, 117, 99, 101, 115, 115, 46, 10};
.global .align 1 .b8 $str$1[37] = {98, 108, 111, 99, 107, 58, 40, 37, 105, 44, 37, 105, 44, 37, 105, 41, 44, 32, 116, 104, 114, 101, 97, 100, 58, 40, 37, 105, 44, 37, 105, 44, 37, 105, 41, 10};

.visible .entry _Z13firstParallelv()
{
	.reg .pred 	%p<4>;
	.reg .b32 	%r<5>;
	.reg .b64 	%rd<3>;

	mov.u32 	%r1, %tid.x;
	setp.ne.s32 	%p1, %r1, 1023;
	mov.u32 	%r2, %ctaid.x;
	setp.ne.s32 	%p2, %r2, 255;
	or.pred  	%p3, %p1, %p2;
	@%p3 bra 	$L__BB0_2;
	mov.u64 	%rd1, $str;
	cvta.global.u64 	%rd2, %rd1;
	{ // callseq 0, 0
	.param .b64 param0;
	st.param.b64 	[param0], %rd2;
	.param .b64 param1;
	st.param.b64 	[param1], 0;
	.param .b32 retval0;
	call.uni (retval0), 
	vprintf, 
	(
	param0, 
	param1
	);
	ld.param.b32 	%r3, [retval0];
	} // callseq 0
$L__BB0_2:
	ret;

}
	// .globl	_Z12multidimGridv
.visible .entry _Z12multidimGridv()
{
	.local .align 8 .b8 	__local_depot1[24];
	.reg .b64 	%SP;
	.reg .b64 	%SPL;
	.reg .b32 	%r<9>;
	.reg .b64 	%rd<5>;

	mov.u64 	%SPL, __local_depot1;
	cvta.local.u64 	%SP, %SPL;
	add.u64 	%rd1, %SP, 0;
	add.u64 	%rd2, %SPL, 0;
	mov.u32 	%r1, %ctaid.x;
	mov.u32 	%r2, %ctaid.y;
	mov.u32 	%r3, %ctaid.z;
	mov.u32 	%r4, %tid.x;
	mov.u32 	%r5, %tid.y;
	mov.u32 	%r6, %tid.z;
	st.local.v2.u32 	[%rd2], {%r1, %r2};
	st.local.v2.u32 	[%rd2+8], {%r3, %r4};
	st.local.v2.u32 	[%rd2+16], {%r5, %r6};
	mov.u64 	%rd3, $str$1;
	cvta.global.u64 	%rd4, %rd3;
	{ // callseq 1, 0
	.param .b64 param0;
	st.param.b64 	[param0], %rd4;
	.param .b64 param1;
	st.param.b64 	[param1], %rd1;
	.param .b32 retval0;
	call.uni (retval0), 
	vprintf, 
	(
	param0, 
	param1
	);
	ld.param.b32 	%r7, [retval0];
	} // callseq 1
	ret;

}


// ===== COMPILED SASS (sm_100) =====

	.target	sm_100

	.elftype	@"ET_EXEC"


//--------------------- .note.nv.tkinfo           --------------------------
	.section	.note.nv.tkinfo,"",@"SHT_NOTE"
	.sectionflags	@"SHF_NOTE_NV_TKINFO"
	.tkinfo
        /*0018*/ 	.word	0x00000002
        /*0030*/ 	.string	""
        /*0030*/ 	.string	"ptxas"
        /*0030*/ 	.string	"Cuda compilation tools, release 13.0, V13.0.88"
        /*0030*/ 	.string	"Build cuda_13.0.r13.0/compiler.36424714_0"
        /*0030*/ 	.string	"-arch sm_100 -m 64 "



//--------------------- .note.nv.cuinfo           --------------------------
	.section	.note.nv.cuinfo,"",@"SHT_NOTE"
	.sectionflags	@"SHF_NOTE_NV_CUINFO"
        /*0018*/ 	.short	0x0002
        /*001a*/ 	.short	0x0064
        /*001c*/ 	.short	0x0082
	.zero		2


//--------------------- .nv.info                  --------------------------
	.section	.nv.info,"",@"SHT_CUDA_INFO"
	.align	4


	//----- nvinfo : EIATTR_REGCOUNT
	.align		4
        /*0000*/ 	.byte	0x04, 0x2f
        /*0002*/ 	.short	(.L_3 - .L_2)
	.align		4
.L_2:
        /*0004*/ 	.word	index@(_Z13firstParallelv)
        /*0008*/ 	.word	0x00000018


	//----- nvinfo : EIATTR_FRAME_SIZE
	.align		4
.L_3:
        /*000c*/ 	.byte	0x04, 0x11
        /*000e*/ 	.short	(.L_5 - .L_4)
	.align		4
.L_4:
        /*0010*/ 	.word	index@(_Z13firstParallelv)
        /*0014*/ 	.word	0x00000000


	//----- nvinfo : EIATTR_REGCOUNT
	.align		4
.L_5:
        /*0018*/ 	.byte	0x04, 0x2f
        /*001a*/ 	.short	(.L_7 - .L_6)
	.align		4
.L_6:
        /*001c*/ 	.word	index@(_Z12multidimGridv)
        /*0020*/ 	.word	0x00000018


	//----- nvinfo : EIATTR_FRAME_SIZE
	.align		4
.L_7:
        /*0024*/ 	.byte	0x04, 0x11
        /*0026*/ 	.short	(.L_9 - .L_8)
	.align		4
.L_8:
        /*0028*/ 	.word	index@(_Z12multidimGridv)
        /*002c*/ 	.word	0x00000018


	//----- nvinfo : EIATTR_MIN_STACK_SIZE
	.align		4
.L_9:
        /*0030*/ 	.byte	0x04, 0x12
        /*0032*/ 	.short	(.L_11 - .L_10)
	.align		4
.L_10:
        /*0034*/ 	.word	index@(_Z12multidimGridv)
        /*0038*/ 	.word	0x00000018


	//----- nvinfo : EIATTR_MIN_STACK_SIZE
	.align		4
.L_11:
        /*003c*/ 	.byte	0x04, 0x12
        /*003e*/ 	.short	(.L_13 - .L_12)
	.align		4
.L_12:
        /*0040*/ 	.word	index@(_Z13firstParallelv)
        /*0044*/ 	.word	0x00000000
.L_13:


//--------------------- .nv.compat                --------------------------
	.section	.nv.compat,"",@"SHT_CUDA_COMPAT_INFO"
	.align	4
        /*0000*/ 	.byte	0x02, 0x09, 0x00, 0x00, 0x02, 0x02, 0x01, 0x00, 0x02, 0x05, 0x05, 0x00, 0x03, 0x07, 0x01, 0x01
        /*0010*/ 	.byte	0x02, 0x03, 0x00, 0x00, 0x02, 0x06, 0x01, 0x00, 0x04, 0x0b, 0x08, 0x00, 0x09, 0x00, 0x00, 0x00
        /*0020*/ 	.byte	0x00, 0x00, 0x00, 0x00


//--------------------- .nv.info._Z12multidimGridv --------------------------
	.section	.nv.info._Z12multidimGridv,"",@"SHT_CUDA_INFO"
	.sectionflags	@""
	.align	4


	//----- nvinfo : EIATTR_CUDA_API_VERSION
	.align		4
        /*0000*/ 	.byte	0x04, 0x37
        /*0002*/ 	.short	(.L_15 - .L_14)
.L_14:
        /*0004*/ 	.word	0x00000082


	//----- nvinfo : EIATTR_SPARSE_MMA_MASK
	.align		4
.L_15:
        /*0008*/ 	.byte	0x03, 0x50
        /*000a*/ 	.short	0x0000


	//----- nvinfo : EIATTR_MAXREG_COUNT
	.align		4
        /*000c*/ 	.byte	0x03, 0x1b
        /*000e*/ 	.short	0x00ff


	//----- nvinfo : EIATTR_EXTERNS
	.align		4
        /*0010*/ 	.byte	0x04, 0x0f
        /*0012*/ 	.short	(.L_17 - .L_16)


	//   ....[0]....
	.align		4
.L_16:
        /*0014*/ 	.word	index@(vprintf)


	//----- nvinfo : EIATTR_MERCURY_ISA_VERSION
	.align		4
.L_17:
        /*0018*/ 	.byte	0x03, 0x5f
        /*001a*/ 	.short	0x0101


	//----- nvinfo : EIATTR_VRC_CTA_INIT_COUNT
	.align		4
        /*001c*/ 	.byte	0x02, 0x4a
	.zero		1
	.zero		1


	//----- nvinfo : EIATTR_SYSCALL_OFFSETS
	.align		4
        /*0020*/ 	.byte	0x04, 0x46
        /*0022*/ 	.short	(.L_19 - .L_18)


	//   ....[0]....
.L_18:
        /*0024*/ 	.word	0x00000150


	//----- nvinfo : EIATTR_EXIT_INSTR_OFFSETS
	.align		4
.L_19:
        /*0028*/ 	.byte	0x04, 0x1c
        /*002a*/ 	.short	(.L_21 - .L_20)


	//   ....[0]....
.L_20:
        /*002c*/ 	.word	0x00000160


	//----- nvinfo : EIATTR_SW_WAR
	.align		4
.L_21:
        /*0030*/ 	.byte	0x04, 0x36
        /*0032*/ 	.short	(.L_23 - .L_22)
.L_22:
        /*0034*/ 	.word	0x00000008
.L_23:


//--------------------- .nv.info._Z13firstParallelv --------------------------
	.section	.nv.info._Z13firstParallelv,"",@"SHT_CUDA_INFO"
	.sectionflags	@""
	.align	4


	//----- nvinfo : EIATTR_CUDA_API_VERSION
	.align		4
        /*0000*/ 	.byte	0x04, 0x37
        /*0002*/ 	.short	(.L_25 - .L_24)
.L_24:
        /*0004*/ 	.word	0x00000082


	//----- nvinfo : EIATTR_SPARSE_MMA_MASK
	.align		4
.L_25:
        /*0008*/ 	.byte	0x03, 0x50
        /*000a*/ 	.short	0x0000


	//----- nvinfo : EIATTR_MAXREG_COUNT
	.align		4
        /*000c*/ 	.byte	0x03, 0x1b
        /*000e*/ 	.short	0x00ff


	//----- nvinfo : EIATTR_EXTERNS
	.align		4
        /*0010*/ 	.byte	0x04, 0x0f
        /*0012*/ 	.short	(.L_27 - .L_26)


	//   ....[0]....
	.align		4
.L_26:
        /*0014*/ 	.word	index@(vprintf)


	//----- nvinfo : EIATTR_MERCURY_ISA_VERSION
	.align		4
.L_27:
        /*0018*/ 	.byte	0x03, 0x5f
        /*001a*/ 	.short	0x0101


	//----- nvinfo : EIATTR_VRC_CTA_INIT_COUNT
	.align		4
        /*001c*/ 	.byte	0x02, 0x4a
	.zero		1
	.zero		1


	//----- nvinfo : EIATTR_SYSCALL_OFFSETS
	.align		4
        /*0020*/ 	.byte	0x04, 0x46
        /*0022*/ 	.short	(.L_29 - .L_28)


	//   ....[0]....
.L_28:
        /*0024*/ 	.word	0x000000d0


	//----- nvinfo : EIATTR_EXIT_INSTR_OFFSETS
	.align		4
.L_29:
        /*0028*/ 	.byte	0x04, 0x1c
        /*002a*/ 	.short	(.L_31 - .L_30)


	//   ....[0]....
.L_30:
        /*002c*/ 	.word	0x00000050


	//   ....[1]....
        /*0030*/ 	.word	0x000000e0


	//----- nvinfo : EIATTR_CRS_STACK_SIZE
	.align		4
.L_31:
        /*0034*/ 	.byte	0x04, 0x1e
        /*0036*/ 	.short	(.L_33 - .L_32)
.L_32:
        /*0038*/ 	.word	0x00000000


	//----- nvinfo : EIATTR_SW_WAR
	.align		4
.L_33:
        /*003c*/ 	.byte	0x04, 0x36
        /*003e*/ 	.short	(.L_35 - .L_34)
.L_34:
        /*0040*/ 	.word	0x00000008
.L_35:


//--------------------- .nv.callgraph             --------------------------
	.section	.nv.callgraph,"",@"SHT_CUDA_CALLGRAPH"
	.align	4
	.sectionentsize	8
	.align		4
        /*0000*/ 	.word	0x00000000
	.align		4
        /*0004*/ 	.word	0xffffffff
	.align		4
        /*0008*/ 	.word	index@(_Z12multidimGridv)
	.align		4
        /*000c*/ 	.word	index@(vprintf)
	.align		4
        /*0010*/ 	.word	index@(_Z13firstParallelv)
	.align		4
        /*0014*/ 	.word	index@(vprintf)
	.align		4
        /*0018*/ 	.word	0x00000000
	.align		4
        /*001c*/ 	.word	0xfffffffe
	.align		4
        /*0020*/ 	.word	0x00000000
	.align		4
        /*0024*/ 	.word	0xfffffffd
	.align		4
        /*0028*/ 	.word	0x00000000
	.align		4
        /*002c*/ 	.word	0xfffffffc


//--------------------- .nv.constant4             --------------------------
	.section	.nv.constant4,"a",@progbits
	.align	8
	.align		8
.nv.constant4:
        /*0000*/ 	.dword	vprintf
	.align		8
        /*0008*/ 	.dword	$str
	.align		8
        /*0010*/ 	.dword	$str$1


//--------------------- .text._Z12multidimGridv   --------------------------
	.section	.text._Z12multidimGridv,"ax",@progbits
	.align	128
        .global         _Z12multidimGridv
        .type           _Z12multidimGridv,@function
        .size           _Z12multidimGridv,(.L_x_4 - _Z12multidimGridv)
        .other          _Z12multidimGridv,@"STO_CUDA_ENTRY STV_DEFAULT"
_Z12multidimGridv:
.text._Z12multidimGridv:
[----:B------:R-:W0:Y:S01]  /*0000*/  LDC R1, c[0x0][0x37c] ;  /* 0x0000df00ff017b82 */ /* 0x000e220000000800 */
[----:B------:R-:W1:Y:S01]  /*0010*/  S2R R8, SR_CTAID.X ;  /* 0x0000000000087919 */ /* 0x000e620000002500 */
[----:B0-----:R-:W-:Y:S01]  /*0020*/  VIADD R1, R1, 0xffffffe8 ;  /* 0xffffffe801017836 */ /* 0x001fe20000000000 */
[----:B------:R-:W-:Y:S01]  /*0030*/  MOV R0, 0x0 ;  /* 0x0000000000007802 */ /* 0x000fe20000000f00 */
[----:B------:R-:W0:Y:S01]  /*0040*/  LDCU UR4, c[0x0][0x2f8] ;  /* 0x00005f00ff0477ac */ /* 0x000e220008000800 */
[----:B------:R-:W1:Y:S03]  /*0050*/  S2R R9, SR_CTAID.Y ;  /* 0x0000000000097919 */ /* 0x000e660000002600 */
[----:B------:R2:W3:Y:S01]  /*0060*/  LDC.64 R2, c[0x4][R0] ;  /* 0x0100000000027b82 */ /* 0x0004e20000000a00 */
[----:B------:R-:W4:Y:S01]  /*0070*/  LDCU.64 UR6, c[0x4][0x10] ;  /* 0x01000200ff0677ac */ /* 0x000f220008000a00 */
[----:B------:R-:W5:Y:S01]  /*0080*/  S2R R10, SR_CTAID.Z ;  /* 0x00000000000a7919 */ /* 0x000f620000002700 */
[----:B------:R-:W2:Y:S01]  /*0090*/  LDCU UR5, c[0x0][0x2fc] ;  /* 0x00005f80ff0577ac */ /* 0x000ea20008000800 */
[----:B------:R-:W5:Y:S01]  /*00a0*/  S2R R11, SR_TID.X ;  /* 0x00000000000b7919 */ /* 0x000f620000002100 */
[----:B------:R-:W5:Y:S01]  /*00b0*/  S2R R12, SR_TID.Y ;  /* 0x00000000000c7919 */ /* 0x000f620000002200 */
[----:B------:R-:W5:Y:S01]  /*00c0*/  S2R R13, SR_TID.Z ;  /* 0x00000000000d7919 */ /* 0x000f620000002300 */
[----:B0-----:R-:W-:Y:S01]  /*00d0*/  IADD3 R6, P0, PT, R1, UR4, RZ ;  /* 0x0000000401067c10 */ /* 0x001fe2000ff1e0ff */
[----:B----4-:R-:W-:Y:S01]  /*00e0*/  IMAD.U32 R4, RZ, RZ, UR6 ;  /* 0x00000006ff047e24 */ /* 0x010fe2000f8e00ff */
[----:B------:R-:W-:-:S03]  /*00f0*/  MOV R5, UR7 ;  /* 0x0000000700057c02 */ /* 0x000fc60008000f00 */
[----:B--2---:R-:W-:Y:S01]  /*0100*/  IMAD.X R7, RZ, RZ, UR5, P0 ;  /* 0x00000005ff077e24 */ /* 0x004fe200080e06ff */
[----:B-1----:R0:W-:Y:S04]  /*0110*/  STL.64 [R1], R8 ;  /* 0x0000000801007387 */ /* 0x0021e80000100a00 */
[----:B-----5:R0:W-:Y:S04]  /*0120*/  STL.64 [R1+0x8], R10 ;  /* 0x0000080a01007387 */ /* 0x0201e80000100a00 */
[----:B------:R0:W-:Y:S02]  /*0130*/  STL.64 [R1+0x10], R12 ;  /* 0x0000100c01007387 */ /* 0x0001e40000100a00 */
[----:B------:R-:W-:-:S07]  /*0140*/  LEPC R20, `(.L_x_0) ;  /* 0x000000001014794e */ /* 0x000fce0000000000 */
[----:B0--3--:R-:W-:Y:S05]  /*0150*/  CALL.ABS.NOINC R2 ;  /* 0x0000000002007343 */ /* 0x009fea0003c00000 */
.L_x_0:
[----:B------:R-:W-:Y:S05]  /*0160*/  EXIT ;  /* 0x000000000000794d */ /* 0x000fea0003800000 */
.L_x_1:
[----:B------:R-:W-:-:S00]  /*0170*/  BRA `(.L_x_1) ;  /* 0xfffffffc00fc7947 */ /* 0x000fc0000383ffff */
[----:B------:R-:W-:-:S00]  /*0180*/  NOP ;  /* 0x0000000000007918 */ /* 0x000fc00000000000 */
[----:B------:R-:W-:-:S00]  /*0190*/  NOP ;  /* 0x0000000000007918 */ /* 0x000fc00000000000 */
[----:B------:R-:W-:-:S00]  /*01a0*/  NOP ;  /* 0x0000000000007918 */ /* 0x000fc00000000000 */
[----:B------:R-:W-:-:S00]  /*01b0*/  NOP ;  /* 0x0000000000007918 */ /* 0x000fc00000000000 */
[----:B------:R-:W-:-:S00]  /*01c0*/  NOP ;  /* 0x0000000000007918 */ /* 0x000fc00000000000 */
[----:B------:R-:W-:-:S00]  /*01d0*/  NOP ;  /* 0x0000000000007918 */ /* 0x000fc00000000000 */
[----:B------:R-:W-:-:S00]  /*01e0*/  NOP ;  /* 0x0000000000007918 */ /* 0x000fc00000000000 */
[----:B------:R-:W-:-:S00]  /*01f0*/  NOP ;  /* 0x0000000000007918 */ /* 0x000fc00000000000 */
.L_x_4:


//--------------------- .text._Z13firstParallelv  --------------------------
	.section	.text._Z13firstParallelv,"ax",@progbits
	.align	128
        .global         _Z13firstParallelv
        .type           _Z13firstParallelv,@function
        .size           _Z13firstParallelv,(.L_x_5 - _Z13firstParallelv)
        .other          _Z13firstParallelv,@"STO_CUDA_ENTRY STV_DEFAULT"
_Z13firstParallelv:
.text._Z13firstParallelv:
[----:B------:R-:W0:Y:S01]  /*0000*/  LDC R1, c[0x0][0x37c] ;  /* 0x0000df00ff017b82 */ /* 0x000e220000000800 */
[----:B------:R-:W1:Y:S01]  /*0010*/  S2R R2, SR_CTAID.X ;  /* 0x0000000000027919 */ /* 0x000e620000002500 */
[----:B------:R-:W2:Y:S01]  /*0020*/  S2R R0, SR_TID.X ;  /* 0x0000000000007919 */ /* 0x000ea20000002100 */
[----:B-1----:R-:W-:-:S04]  /*0030*/  ISETP.NE.AND P0, PT, R2, 0xff, PT ;  /* 0x000000ff0200780c */ /* 0x002fc80003f05270 */
[----:B--2---:R-:W-:-:S13]  /*0040*/  ISETP.NE.OR P0, PT, R0, 0x3ff, P0 ;  /* 0x000003ff0000780c */ /* 0x004fda0000705670 */
[----:B0-----:R-:W-:Y:S05]  /*0050*/  @P0 EXIT ;  /* 0x000000000000094d */ /* 0x001fea0003800000 */
[----:B------:R-:W-:Y:S01]  /*0060*/  MOV R0, 0x0 ;  /* 0x0000000000007802 */ /* 0x000fe20000000f00 */
[----:B------:R-:W0:Y:S01]  /*0070*/  LDCU.64 UR4, c[0x4][0x8] ;  /* 0x01000100ff0477ac */ /* 0x000e220008000a00 */
[----:B------:R-:W-:Y:S02]  /*0080*/  CS2R R6, SRZ ;  /* 0x0000000000067805 */ /* 0x000fe4000001ff00 */
[----:B------:R1:W2:Y:S01]  /*0090*/  LDC.64 R2, c[0x4][R0] ;  /* 0x0100000000027b82 */ /* 0x0002a20000000a00 */
[----:B0-----:R-:W-:Y:S02]  /*00a0*/  IMAD.U32 R4, RZ, RZ, UR4 ;  /* 0x00000004ff047e24 */ /* 0x001fe4000f8e00ff */
[----:B-1----:R-:W-:-:S07]  /*00b0*/  IMAD.U32 R5, RZ, RZ, UR5 ;  /* 0x00000005ff057e24 */ /* 0x002fce000f8e00ff */
[----:B------:R-:W-:-:S07]  /*00c0*/  LEPC R20, `(.L_x_2) ;  /* 0x000000001014794e */ /* 0x000fce0000000000 */
[----:B--2---:R-:W-:Y:S05]  /*00d0*/  CALL.ABS.NOINC R2 ;  /* 0x0000000002007343 */ /* 0x004fea0003c00000 */
.L_x_2:
[----:B------:R-:W-:Y:S05]  /*00e0*/  EXIT ;  /* 0x000000000000794d */ /* 0x000fea0003800000 */
.L_x_3:
        /* <DEDUP_REMOVED lines=9> */
.L_x_5:


//--------------------- .nv.global.init           --------------------------
	.section	.nv.global.init,"aw",@progbits
.nv.global.init:
	.type		$str,@object
	.size		$str,($str$1 - $str)
$str:
        /*0000*/ 	.byte	0x73, 0x75, 0x63, 0x65, 0x73, 0x73, 0x2e, 0x0a, 0x00
	.type		$str$1,@object
	.size		$str$1,(.L_1 - $str$1)
$str$1:
        /*0009*/ 	.byte	0x62, 0x6c, 0x6f, 0x63, 0x6b, 0x3a, 0x28, 0x25, 0x69, 0x2c, 0x25, 0x69, 0x2c, 0x25, 0x69, 0x29
        /*0019*/ 	.byte	0x2c, 0x20, 0x74, 0x68, 0x72, 0x65, 0x61, 0x64, 0x3a, 0x28, 0x25, 0x69, 0x2c, 0x25, 0x69, 0x2c
        /*0029*/ 	.byte	0x25, 0x69, 0x29, 0x0a, 0x00
.L_1:


//--------------------- .nv.shared.reserved.0     --------------------------
	.section	.nv.shared.reserved.0,"aw",@nobits
	.weak		__nv_reservedSMEM_offset_0_alias
	.size		__nv_reservedSMEM_offset_0_alias, 0, 64
	.other		__nv_reservedSMEM_offset_0_alias,@"STO_CUDA_RESERVED_SHARED STV_DEFAULT"
__nv_reservedSMEM_offset_0_alias:
	.zero		0
	.zero		64


//--------------------- .nv.constant0._Z12multidimGridv --------------------------
	.section	.nv.constant0._Z12multidimGridv,"a",@progbits
	.sectionflags	@""
	.align	4
.nv.constant0._Z12multidimGridv:
	.zero		896


//--------------------- .nv.constant0._Z13firstParallelv --------------------------
	.section	.nv.constant0._Z13firstParallelv,"a",@progbits
	.sectionflags	@""
	.align	4
.nv.constant0._Z13firstParallelv:
	.zero		896


//--------------------- SYMBOLS --------------------------

	.type		.nv.reservedSmem.offset0,@object
	.size		.nv.reservedSmem.offset0,0x4
	.type		vprintf,@function
